	.headerflags	@"EF_CUDA_TEXMODE_UNIFIED EF_CUDA_64BIT_ADDRESS EF_CUDA_SM80 EF_CUDA_VIRTUAL_SM(EF_CUDA_SM80)"
	.elftype	@"ET_EXEC"


//--------------------- .nv.info                  --------------------------
	.section	.nv.info,"",@"SHT_CUDA_INFO"
	.align	4


	//----- nvinfo : EIATTR_REGCOUNT
	.align		4
        /*0000*/ 	.byte	0x04, 0x2f
        /*0002*/ 	.short	(.L_3 - .L_2)
	.align		4
.L_2:
        /*0004*/ 	.word	index@(sin_kernel_0d1d2d)
        /*0008*/ 	.word	0x00000018


	//----- nvinfo : EIATTR_MAX_STACK_SIZE
	.align		4
.L_3:
        /*000c*/ 	.byte	0x04, 0x23
        /*000e*/ 	.short	(.L_5 - .L_4)
	.align		4
.L_4:
        /*0010*/ 	.word	index@(sin_kernel_0d1d2d)
        /*0014*/ 	.word	0x00000000


	//----- nvinfo : EIATTR_MIN_STACK_SIZE
	.align		4
.L_5:
        /*0018*/ 	.byte	0x04, 0x12
        /*001a*/ 	.short	(.L_7 - .L_6)
	.align		4
.L_6:
        /*001c*/ 	.word	index@(sin_kernel_0d1d2d)
        /*0020*/ 	.word	0x00000020


	//----- nvinfo : EIATTR_FRAME_SIZE
	.align		4
.L_7:
        /*0024*/ 	.byte	0x04, 0x11
        /*0026*/ 	.short	(.L_9 - .L_8)
	.align		4
.L_8:
        /*0028*/ 	.word	index@(sin_kernel_0d1d2d)
        /*002c*/ 	.word	0x00000020
.L_9:


//--------------------- .nv.info.sin_kernel_0d1d2d --------------------------
	.section	.nv.info.sin_kernel_0d1d2d,"",@"SHT_CUDA_INFO"
	.align	4


	//----- nvinfo : EIATTR_CUDA_API_VERSION
	.align		4
        /*0000*/ 	.byte	0x04, 0x37
        /*0002*/ 	.short	(.L_11 - .L_10)
.L_10:
        /*0004*/ 	.word	0x00000079


	//----- nvinfo : EIATTR_SW2861232_WAR
	.align		4
.L_11:
        /*0008*/ 	.byte	0x01, 0x35
	.zero		2


	//----- nvinfo : EIATTR_PARAM_CBANK
	.align		4
        /*000c*/ 	.byte	0x04, 0x0a
        /*000e*/ 	.short	(.L_13 - .L_12)
	.align		4
.L_12:
        /*0010*/ 	.word	index@(.nv.constant0.sin_kernel_0d1d2d)
        /*0014*/ 	.short	0x0160
        /*0016*/ 	.short	0x0014


	//----- nvinfo : EIATTR_CBANK_PARAM_SIZE
	.align		4
.L_13:
        /*0018*/ 	.byte	0x03, 0x19
        /*001a*/ 	.short	0x0014


	//----- nvinfo : EIATTR_KPARAM_INFO
	.align		4
        /*001c*/ 	.byte	0x04, 0x17
        /*001e*/ 	.short	(.L_15 - .L_14)
.L_14:
        /*0020*/ 	.word	0x00000000
        /*0024*/ 	.short	0x0002
        /*0026*/ 	.short	0x0010
        /*0028*/ 	.byte	0x00, 0xf0, 0x11, 0x00


	//----- nvinfo : EIATTR_KPARAM_INFO
	.align		4
.L_15:
        /*002c*/ 	.byte	0x04, 0x17
        /*002e*/ 	.short	(.L_17 - .L_16)
.L_16:
        /*0030*/ 	.word	0x00000000
        /*0034*/ 	.short	0x0001
        /*0036*/ 	.short	0x0008
        /*0038*/ 	.byte	0x00, 0xf0, 0x21, 0x00


	//----- nvinfo : EIATTR_KPARAM_INFO
	.align		4
.L_17:
        /*003c*/ 	.byte	0x04, 0x17
        /*003e*/ 	.short	(.L_19 - .L_18)
.L_18:
        /*0040*/ 	.word	0x00000000
        /*0044*/ 	.short	0x0000
        /*0046*/ 	.short	0x0000
        /*0048*/ 	.byte	0x00, 0xf0, 0x21, 0x00


	//----- nvinfo : EIATTR_MAXREG_COUNT
	.align		4
.L_19:
        /*004c*/ 	.byte	0x03, 0x1b
        /*004e*/ 	.short	0x00ff


	//----- nvinfo : EIATTR_EXIT_INSTR_OFFSETS
	.align		4
        /*0050*/ 	.byte	0x04, 0x1c
        /*0052*/ 	.short	(.L_21 - .L_20)


	//   ....[0]....
.L_20:
        /*0054*/ 	.word	0x00002db0


	//   ....[1]....
        /*0058*/ 	.word	0x00002dd0


	//----- nvinfo : EIATTR_MAX_THREADS
	.align		4
.L_21:
        /*005c*/ 	.byte	0x04, 0x05
        /*005e*/ 	.short	(.L_23 - .L_22)
.L_22:
        /*0060*/ 	.word	0x00000080
        /*0064*/ 	.word	0x00000001
        /*0068*/ 	.word	0x00000001


	//----- nvinfo : EIATTR_CRS_STACK_SIZE
	.align		4
.L_23:
        /*006c*/ 	.byte	0x04, 0x1e
        /*006e*/ 	.short	(.L_25 - .L_24)
.L_24:
        /*0070*/ 	.word	0x00000000
.L_25:


//--------------------- .nv.constant2.sin_kernel_0d1d2d --------------------------
	.section	.nv.constant2.sin_kernel_0d1d2d,"a",@progbits
	.align	4
.nv.constant2.sin_kernel_0d1d2d:
        /*0000*/ 	.byte	0x19, 0x2d, 0x44, 0x54, 0xfb, 0x21, 0xf9, 0x3b


//--------------------- .nv.constant0.sin_kernel_0d1d2d --------------------------
	.section	.nv.constant0.sin_kernel_0d1d2d,"a",@progbits
	.align	4
.nv.constant0.sin_kernel_0d1d2d:
	.zero		372


//--------------------- .text.sin_kernel_0d1d2d   --------------------------
	.section	.text.sin_kernel_0d1d2d,"ax",@progbits
	.sectioninfo	@"SHI_REGISTERS=24"
	.align	128
        .global         sin_kernel_0d1d2d
        .type           sin_kernel_0d1d2d,@function
        .size           sin_kernel_0d1d2d,(.L_x_25 - sin_kernel_0d1d2d)
        .other          sin_kernel_0d1d2d,@"STO_CUDA_ENTRY STV_DEFAULT"
sin_kernel_0d1d2d:
.text.sin_kernel_0d1d2d:
[----:B------:R-:W-:-:S02]  /*0000*/  IMAD.MOV.U32 R1, RZ, RZ, c[0x0][0x28] ;  /* 0x00000a00ff017624 */ /* 0x000fc400078e00ff */
[----:B------:R-:W0:Y:S01]  /*0010*/  S2R R0, SR_TID.X ;  /* 0x0000000000007919 */ /* 0x000e220000002100 */
[----:B------:R-:W-:Y:S01]  /*0020*/  IMAD.MOV.U32 R14, RZ, RZ, 0x4 ;  /* 0x00000004ff0e7424 */ /* 0x000fe200078e00ff */
[----:B------:R-:W-:Y:S01]  /*0030*/  CS2R R8, SRZ ;  /* 0x0000000000087805 */ /* 0x000fe2000001ff00 */
[----:B------:R-:W-:Y:S01]  /*0040*/  CS2R R10, SRZ ;  /* 0x00000000000a7805 */ /* 0x000fe2000001ff00 */
[----:B------:R-:W1:Y:S01]  /*0050*/  S2R R13, SR_CTAID.X ;  /* 0x00000000000d7919 */ /* 0x000e620000002500 */
[----:B------:R-:W-:Y:S01]  /*0060*/  ULDC.64 UR4, c[0x0][0x118] ;  /* 0x0000460000047ab9 */ /* 0x000fe20000000a00 */
[----:B------:R-:W-:Y:S01]  /*0070*/  IADD3 R1, R1, -0x20, RZ ;  /* 0xffffffe001017810 */ /* 0x000fe20007ffe0ff */
[----:B0-----:R-:W-:-:S05]  /*0080*/  IMAD.SHL.U32 R0, R0, 0x4, RZ ;  /* 0x0000000400007824 */ /* 0x001fca00078e00ff */
[----:B------:R-:W-:-:S05]  /*0090*/  LOP3.LUT R0, R0, 0x3fc, RZ, 0xc0, !PT ;  /* 0x000003fc00007812 */ /* 0x000fca00078ec0ff */
[----:B-1----:R-:W-:-:S04]  /*00a0*/  IMAD R13, R13, 0x400, R0 ;  /* 0x000004000d0d7824 */ /* 0x002fc800078e0200 */
[C---:B------:R-:W-:Y:S01]  /*00b0*/  IMAD.WIDE R2, R13.reuse, R14, c[0x0][0x160] ;  /* 0x000058000d027625 */ /* 0x040fe200078e020e */
[----:B------:R-:W-:-:S13]  /*00c0*/  ISETP.GE.AND P0, PT, R13, c[0x0][0x170], PT ;  /* 0x00005c000d007a0c */ /* 0x000fda0003f06270 */
[----:B------:R-:W2:Y:S01]  /*00d0*/  @!P0 LDG.E.128 R8, [R2.64] ;  /* 0x0000000402088981 */ /* 0x000ea2000c1e1d00 */
[----:B------:R-:W-:Y:S01]  /*00e0*/  IADD3 R12, R13, 0x200, RZ ;  /* 0x000002000d0c7810 */ /* 0x000fe20007ffe0ff */
[----:B------:R-:W-:Y:S01]  /*00f0*/  CS2R R4, SRZ ;  /* 0x0000000000047805 */ /* 0x000fe2000001ff00 */
[----:B------:R-:W-:Y:S02]  /*0100*/  CS2R R6, SRZ ;  /* 0x0000000000067805 */ /* 0x000fe4000001ff00 */
[C---:B------:R-:W-:Y:S01]  /*0110*/  ISETP.GE.AND P1, PT, R12.reuse, c[0x0][0x170], PT ;  /* 0x00005c000c007a0c */ /* 0x040fe20003f26270 */
[----:B------:R-:W-:-:S12]  /*0120*/  IMAD.WIDE R14, R12, R14, c[0x0][0x160] ;  /* 0x000058000c0e7625 */ /* 0x000fd800078e020e */
[----:B------:R0:W5:Y:S01]  /*0130*/  @!P1 LDG.E.128 R4, [R14.64] ;  /* 0x000000040e049981 */ /* 0x000162000c1e1d00 */
[----:B------:R-:W-:Y:S01]  /*0140*/  BSSY B0, `(.L_x_0) ;  /* 0x0000046000007945 */ /* 0x000fe20003800000 */
[C---:B--2---:R-:W-:Y:S02]  /*0150*/  FMUL R0, R8.reuse, 0.63661974668502807617 ;  /* 0x3f22f98308007820 */ /* 0x044fe40000400000 */
[----:B------:R-:W-:Y:S02]  /*0160*/  FADD.FTZ R18, |R8|, -RZ ;  /* 0x800000ff08127221 */ /* 0x000fe40000010200 */
[----:B------:R-:W1:Y:S03]  /*0170*/  F2I.FTZ.NTZ R16, R0 ;  /* 0x0000000000107305 */ /* 0x000e660000213100 */
[----:B------:R-:W-:-:S05]  /*0180*/  FSETP.GE.AND P2, PT, R18, 105615, PT ;  /* 0x47ce47801200780b */ /* 0x000fca0003f46000 */
[----:B-1----:R-:W1:Y:S02]  /*0190*/  I2F R3, R16 ;  /* 0x0000001000037306 */ /* 0x002e640000201400 */
[----:B-1----:R-:W-:-:S04]  /*01a0*/  FFMA.FTZ R2, R3, -1.5707962512969970703, R8 ;  /* 0xbfc90fda03027823 */ /* 0x002fc80000010008 */
[----:B------:R-:W-:-:S04]  /*01b0*/  FFMA.FTZ R2, R3, -7.5497894158615963534e-08, R2 ;  /* 0xb3a2216803027823 */ /* 0x000fc80000010002 */
[----:B------:R-:W-:Y:S01]  /*01c0*/  FFMA.FTZ R17, R3, -5.3903029534742383927e-15, R2 ;  /* 0xa7c234c503117823 */ /* 0x000fe20000010002 */
[----:B------:R-:W-:Y:S05]  /*01d0*/  @!P2 BRA `(.L_x_1) ;  /* 0x000003c00000a947 */ /* 0x000fea0003800000 */
[----:B0-----:R-:W-:-:S13]  /*01e0*/  FSETP.NEU.AND P2, PT, R18, +INF , PT ;  /* 0x7f8000001200780b */ /* 0x001fda0003f4d000 */
[----:B------:R-:W-:Y:S02]  /*01f0*/  @!P2 FMUL.FTZ R17, RZ, R8 ;  /* 0x00000008ff11a220 */ /* 0x000fe40000410000 */
[----:B------:R-:W-:Y:S01]  /*0200*/  @!P2 IMAD.MOV.U32 R16, RZ, RZ, RZ ;  /* 0x000000ffff10a224 */ /* 0x000fe200078e00ff */
[----:B------:R-:W-:Y:S05]  /*0210*/  @!P2 BRA `(.L_x_1) ;  /* 0x000003800000a947 */ /* 0x000fea0003800000 */
[----:B------:R-:W-:Y:S01]  /*0220*/  IMAD.SHL.U32 R3, R8, 0x100, RZ ;  /* 0x0000010008037824 */ /* 0x000fe200078e00ff */
[----:B------:R-:W-:Y:S01]  /*0230*/  SHF.R.U32.HI R19, RZ, 0x17, R8 ;  /* 0x00000017ff137819 */ /* 0x000fe20000011608 */
[----:B------:R-:W-:Y:S01]  /*0240*/  IMAD.MOV.U32 R2, RZ, RZ, RZ ;  /* 0x000000ffff027224 */ /* 0x000fe200078e00ff */
[----:B------:R-:W-:Y:S01]  /*0250*/  UMOV UR6, 32@lo(__cudart_i2opi_f) ;  /* 0x0000000000067882 */ /* 0x000fe20000000000 */
[----:B------:R-:W-:Y:S01]  /*0260*/  IMAD.MOV.U32 R18, RZ, RZ, -0x1 ;  /* 0xffffffffff127424 */ /* 0x000fe200078e00ff */
[----:B------:R-:W-:Y:S01]  /*0270*/  LOP3.LUT R21, R3, 0x80000000, RZ, 0xfc, !PT ;  /* 0x8000000003157812 */ /* 0x000fe200078efcff */
[----:B------:R-:W-:Y:S01]  /*0280*/  IMAD.MOV.U32 R0, RZ, RZ, R1 ;  /* 0x000000ffff007224 */ /* 0x000fe200078e0001 */
[----:B------:R-:W-:Y:S01]  /*0290*/  LOP3.LUT R20, R19, 0xe0, RZ, 0xc0, !PT ;  /* 0x000000e013147812 */ /* 0x000fe200078ec0ff */
[----:B------:R-:W-:-:S02]  /*02a0*/  UMOV UR7, 32@hi(__cudart_i2opi_f) ;  /* 0x0000000000077882 */ /* 0x000fc40000000000 */
.L_x_2:
[----:B------:R-:W-:Y:S02]  /*02b0*/  IMAD.U32 R16, RZ, RZ, UR6 ;  /* 0x00000006ff107e24 */ /* 0x000fe4000f8e00ff */
[----:B------:R-:W-:-:S05]  /*02c0*/  IMAD.U32 R17, RZ, RZ, UR7 ;  /* 0x00000007ff117e24 */ /* 0x000fca000f8e00ff */
[----:B------:R-:W2:Y:S01]  /*02d0*/  LDG.E.CONSTANT R15, [R16.64] ;  /* 0x00000004100f7981 */ /* 0x000ea2000c1e9900 */
[----:B------:R-:W-:Y:S01]  /*02e0*/  IADD3 R18, R18, 0x1, RZ ;  /* 0x0000000112127810 */ /* 0x000fe20007ffe0ff */
[----:B------:R-:W-:Y:S01]  /*02f0*/  IMAD.MOV.U32 R3, RZ, RZ, RZ ;  /* 0x000000ffff037224 */ /* 0x000fe200078e00ff */
[----:B------:R-:W-:Y:S02]  /*0300*/  UIADD3 UR6, UP0, UR6, 0x4, URZ ;  /* 0x0000000406067890 */ /* 0x000fe4000ff1e03f */
[----:B------:R-:W-:Y:S02]  /*0310*/  ISETP.GE.U32.AND P2, PT, R18, 0x5, PT ;  /* 0x000000051200780c */ /* 0x000fe40003f46070 */
[----:B------:R-:W-:Y:S01]  /*0320*/  UIADD3.X UR7, URZ, UR7, URZ, UP0, !UPT ;  /* 0x000000073f077290 */ /* 0x000fe200087fe43f */
[----:B--2---:R-:W-:-:S04]  /*0330*/  IMAD.WIDE.U32 R14, R21, R15, R2 ;  /* 0x0000000f150e7225 */ /* 0x004fc800078e0002 */
[----:B------:R-:W-:Y:S01]  /*0340*/  IMAD.MOV.U32 R2, RZ, RZ, R15 ;  /* 0x000000ffff027224 */ /* 0x000fe200078e000f */
[----:B------:R0:W-:Y:S02]  /*0350*/  STL [R0], R14 ;  /* 0x0000000e00007387 */ /* 0x0001e40000100800 */
[----:B0-----:R-:W-:-:S03]  /*0360*/  IADD3 R0, R0, 0x4, RZ ;  /* 0x0000000400007810 */ /* 0x001fc60007ffe0ff */
[----:B------:R-:W-:Y:S05]  /*0370*/  @!P2 BRA `(.L_x_2) ;  /* 0xffffff300000a947 */ /* 0x000fea000383ffff */
[----:B------:R-:W-:Y:S01]  /*0380*/  IADD3 R0, R20, -0x80, RZ ;  /* 0xffffff8014007810 */ /* 0x000fe20007ffe0ff */
[----:B------:R0:W-:Y:S01]  /*0390*/  STL [R1+0x18], R2 ;  /* 0x0000180201007387 */ /* 0x0001e20000100800 */
[----:B------:R-:W-:Y:S02]  /*03a0*/  LOP3.LUT P2, R19, R19, 0x1f, RZ, 0xc0, !PT ;  /* 0x0000001f13137812 */ /* 0x000fe4000784c0ff */
[----:B------:R-:W-:-:S05]  /*03b0*/  SHF.R.U32.HI R0, RZ, 0x3, R0 ;  /* 0x00000003ff007819 */ /* 0x000fca0000011600 */
[----:B------:R-:W-:-:S05]  /*03c0*/  IMAD.IADD R18, R1, 0x1, -R0 ;  /* 0x0000000101127824 */ /* 0x000fca00078e0a00 */
[----:B------:R-:W2:Y:S04]  /*03d0*/  LDL R0, [R18+0x18] ;  /* 0x0000180012007983 */ /* 0x000ea80000100800 */
[----:B------:R-:W3:Y:S04]  /*03e0*/  LDL R3, [R18+0x14] ;  /* 0x0000140012037983 */ /* 0x000ee80000100800 */
[----:B------:R-:W4:Y:S01]  /*03f0*/  @P2 LDL R17, [R18+0x10] ;  /* 0x0000100012112983 */ /* 0x000f220000100800 */
[----:B------:R-:W-:Y:S02]  /*0400*/  @P2 IADD3 R14, -R19, 0x20, RZ ;  /* 0x00000020130e2810 */ /* 0x000fe40007ffe1ff */
[----:B------:R-:W-:-:S02]  /*0410*/  LOP3.LUT R8, R8, 0x80000000, RZ, 0xc0, !PT ;  /* 0x8000000008087812 */ /* 0x000fc400078ec0ff */
[----:B--2---:R-:W-:Y:S02]  /*0420*/  @P2 SHF.L.U32 R15, R0, R19, RZ ;  /* 0x00000013000f2219 */ /* 0x004fe400000006ff */
[-C--:B---3--:R-:W-:Y:S02]  /*0430*/  @P2 SHF.R.U32.HI R16, RZ, R14.reuse, R3 ;  /* 0x0000000eff102219 */ /* 0x088fe40000011603 */
[----:B----4-:R-:W-:-:S03]  /*0440*/  @P2 SHF.R.U32.HI R17, RZ, R14, R17 ;  /* 0x0000000eff112219 */ /* 0x010fc60000011611 */
[----:B------:R-:W-:Y:S01]  /*0450*/  @P2 IMAD.IADD R0, R15, 0x1, R16 ;  /* 0x000000010f002824 */ /* 0x000fe200078e0210 */
[----:B------:R-:W-:-:S04]  /*0460*/  @P2 SHF.L.U32 R14, R3, R19, RZ ;  /* 0x00000013030e2219 */ /* 0x000fc800000006ff */
[--C-:B------:R-:W-:Y:S01]  /*0470*/  SHF.R.S32.HI R15, RZ, 0x1d, R0.reuse ;  /* 0x0000001dff0f7819 */ /* 0x100fe20000011400 */
[----:B------:R-:W-:Y:S01]  /*0480*/  @P2 IMAD.IADD R3, R14, 0x1, R17 ;  /* 0x000000010e032824 */ /* 0x000fe200078e0211 */
[----:B------:R-:W-:Y:S02]  /*0490*/  ISETP.NE.AND P2, PT, R8, RZ, PT ;  /* 0x000000ff0800720c */ /* 0x000fe40003f45270 */
[----:B------:R-:W-:Y:S01]  /*04a0*/  SGXT R15, R15, 0x1 ;  /* 0x000000010f0f781a */ /* 0x000fe20000000200 */
[C---:B------:R-:W-:Y:S01]  /*04b0*/  IMAD.SHL.U32 R14, R3.reuse, 0x4, RZ ;  /* 0x00000004030e7824 */ /* 0x040fe200078e00ff */
[--C-:B------:R-:W-:Y:S02]  /*04c0*/  SHF.L.U32.HI R16, R3, 0x2, R0.reuse ;  /* 0x0000000203107819 */ /* 0x100fe40000010600 */
[----:B------:R-:W-:Y:S02]  /*04d0*/  SHF.R.U32.HI R17, RZ, 0x1d, R0 ;  /* 0x0000001dff117819 */ /* 0x000fe40000011600 */
[----:B------:R-:W-:-:S02]  /*04e0*/  LOP3.LUT R14, R15, R14, RZ, 0x3c, !PT ;  /* 0x0000000e0f0e7212 */ /* 0x000fc400078e3cff */
[----:B------:R-:W-:Y:S02]  /*04f0*/  LOP3.LUT R15, R15, R16, RZ, 0x3c, !PT ;  /* 0x000000100f0f7212 */ /* 0x000fe400078e3cff */
[----:B------:R-:W-:Y:S02]  /*0500*/  ISETP.GE.AND P3, PT, R16, RZ, PT ;  /* 0x000000ff1000720c */ /* 0x000fe40003f66270 */
[----:B0-----:R-:W0:Y:S01]  /*0510*/  I2F.F64.S64 R2, R14 ;  /* 0x0000000e00027312 */ /* 0x001e220000301c00 */
[----:B------:R-:W-:-:S04]  /*0520*/  SGXT.U32 R17, R17, 0x1 ;  /* 0x000000011111781a */ /* 0x000fc80000000000 */
[----:B------:R-:W-:-:S05]  /*0530*/  LEA.HI R16, R0, R17, RZ, 0x2 ;  /* 0x0000001100107211 */ /* 0x000fca00078f10ff */
[----:B------:R-:W-:Y:S01]  /*0540*/  @P2 IMAD.MOV R16, RZ, RZ, -R16 ;  /* 0x000000ffff102224 */ /* 0x000fe200078e0a10 */
[----:B------:R-:W-:-:S04]  /*0550*/  @!P3 LOP3.LUT R8, R8, 0x80000000, RZ, 0x3c, !PT ;  /* 0x800000000808b812 */ /* 0x000fc800078e3cff */
[----:B------:R-:W-:Y:S01]  /*0560*/  ISETP.NE.AND P3, PT, R8, RZ, PT ;  /* 0x000000ff0800720c */ /* 0x000fe20003f65270 */
[----:B0-----:R-:W0:-:S10]  /*0570*/  DMUL R2, R2, c[0x2][0x0] ;  /* 0x0080000002027a28 */ /* 0x001e140000000000 */
[----:B0-----:R-:W0:Y:S02]  /*0580*/  F2F.F32.F64 R2, R2 ;  /* 0x0000000200027310 */ /* 0x001e240000301000 */
[----:B0-----:R-:W-:-:S06]  /*0590*/  FSEL R17, R2, -R2, !P3 ;  /* 0x8000000202117208 */ /* 0x001fcc0005800000 */
.L_x_1:
[----:B0-----:R-:W-:Y:S05]  /*05a0*/  BSYNC B0 ;  /* 0x0000000000007941 */ /* 0x001fea0003800000 */
.L_x_0:
[----:B------:R-:W-:Y:S01]  /*05b0*/  FMUL R0, R9, 0.63661974668502807617 ;  /* 0x3f22f98309007820 */ /* 0x000fe20000400000 */
[C---:B------:R-:W-:Y:S01]  /*05c0*/  LOP3.LUT R2, R16.reuse, 0x1, RZ, 0xc0, !PT ;  /* 0x0000000110027812 */ /* 0x040fe200078ec0ff */
[C---:B------:R-:W-:Y:S01]  /*05d0*/  FMUL.FTZ R18, R17.reuse, R17 ;  /* 0x0000001111127220 */ /* 0x040fe20000410000 */
[----:B------:R-:W-:Y:S01]  /*05e0*/  LOP3.LUT P3, RZ, R16, 0x2, RZ, 0xc0, !PT ;  /* 0x0000000210ff7812 */ /* 0x000fe2000786c0ff */
[----:B------:R-:W-:Y:S01]  /*05f0*/  IMAD.MOV.U32 R3, RZ, RZ, 0x3c0885e4 ;  /* 0x3c0885e4ff037424 */ /* 0x000fe200078e00ff */
[----:B------:R-:W-:Y:S01]  /*0600*/  ISETP.NE.U32.AND P2, PT, R2, 0x1, PT ;  /* 0x000000010200780c */ /* 0x000fe20003f45070 */
[----:B------:R-:W0:Y:S01]  /*0610*/  F2I.FTZ.NTZ R0, R0 ;  /* 0x0000000000007305 */ /* 0x000e220000213100 */
[----:B------:R-:W-:Y:S01]  /*0620*/  IMAD.MOV.U32 R2, RZ, RZ, -0x46b2bead ;  /* 0xb94d4153ff027424 */ /* 0x000fe200078e00ff */
[----:B------:R-:W-:Y:S01]  /*0630*/  BSSY B0, `(.L_x_3) ;  /* 0x000004f000007945 */ /* 0x000fe20003800000 */
[----:B------:R-:W-:Y:S01]  /*0640*/  IMAD.MOV.U32 R8, RZ, RZ, -0x41d55558 ;  /* 0xbe2aaaa8ff087424 */ /* 0x000fe200078e00ff */
[----:B------:R-:W-:-:S08]  /*0650*/  FSEL R17, R17, 1, P2 ;  /* 0x3f80000011117808 */ /* 0x000fd00001000000 */
[----:B------:R-:W-:Y:S02]  /*0660*/  @!P2 IMAD.MOV.U32 R15, RZ, RZ, 0x37cbac00 ;  /* 0x37cbac00ff0fa424 */ /* 0x000fe400078e00ff */
[----:B------:R-:W-:Y:S02]  /*0670*/  @!P2 IMAD.MOV.U32 R3, RZ, RZ, 0x3d2aaabb ;  /* 0x3d2aaabbff03a424 */ /* 0x000fe400078e00ff */
[C---:B------:R-:W-:Y:S01]  /*0680*/  @!P2 FFMA.FTZ R2, R18.reuse, R15, -0.0013887860113754868507 ;  /* 0xbab607ed1202a423 */ /* 0x040fe2000001000f */
[----:B0-----:R-:W0:Y:S01]  /*0690*/  I2F R14, R0 ;  /* 0x00000000000e7306 */ /* 0x001e220000201400 */
[----:B------:R-:W-:Y:S02]  /*06a0*/  @!P2 IMAD.MOV.U32 R8, RZ, RZ, -0x41000001 ;  /* 0xbeffffffff08a424 */ /* 0x000fe400078e00ff */
[----:B------:R-:W-:Y:S02]  /*06b0*/  FFMA.FTZ R3, R18, R2, R3 ;  /* 0x0000000212037223 */ /* 0x000fe40000010003 */
[----:B------:R-:W-:-:S02]  /*06c0*/  FADD.FTZ R2, |R9|, -RZ ;  /* 0x800000ff09027221 */ /* 0x000fc40000010200 */
[C---:B------:R-:W-:Y:S02]  /*06d0*/  FFMA.FTZ R8, R18.reuse, R3, R8 ;  /* 0x0000000312087223 */ /* 0x040fe40000010008 */
[----:B------:R-:W-:Y:S01]  /*06e0*/  FFMA.FTZ R18, R18, R17, RZ ;  /* 0x0000001112127223 */ /* 0x000fe200000100ff */
[----:B------:R-:W-:-:S03]  /*06f0*/  FSETP.GE.AND P2, PT, R2, 105615, PT ;  /* 0x47ce47800200780b */ /* 0x000fc60003f46000 */
[----:B------:R-:W-:Y:S02]  /*0700*/  FFMA.FTZ R8, R18, R8, R17 ;  /* 0x0000000812087223 */ /* 0x000fe40000010011 */
[----:B0-----:R-:W-:Y:S02]  /*0710*/  FFMA.FTZ R3, R14, -1.5707962512969970703, R9 ;  /* 0xbfc90fda0e037823 */ /* 0x001fe40000010009 */
[----:B------:R-:W-:Y:S02]  /*0720*/  @P3 FFMA.FTZ R8, R8, -1, RZ ;  /* 0xbf80000008083823 */ /* 0x000fe400000100ff */
[----:B------:R-:W-:-:S04]  /*0730*/  FFMA.FTZ R3, R14, -7.5497894158615963534e-08, R3 ;  /* 0xb3a221680e037823 */ /* 0x000fc80000010003 */
[----:B------:R-:W-:Y:S01]  /*0740*/  FFMA.FTZ R14, R14, -5.3903029534742383927e-15, R3 ;  /* 0xa7c234c50e0e7823 */ /* 0x000fe20000010003 */
[----:B------:R-:W-:Y:S05]  /*0750*/  @!P2 BRA `(.L_x_4) ;  /* 0x000003c00000a947 */ /* 0x000fea0003800000 */
[----:B------:R-:W-:-:S13]  /*0760*/  FSETP.NEU.AND P2, PT, R2, +INF , PT ;  /* 0x7f8000000200780b */ /* 0x000fda0003f4d000 */
        /* <DEDUP_REMOVED lines=12> */
.L_x_5:
        /* <DEDUP_REMOVED lines=47> */
.L_x_4:
[----:B------:R-:W-:Y:S05]  /*0b20*/  BSYNC B0 ;  /* 0x0000000000007941 */ /* 0x000fea0003800000 */
.L_x_3:
[----:B------:R-:W-:Y:S01]  /*0b30*/  FMUL R2, R10, 0.63661974668502807617 ;  /* 0x3f22f9830a027820 */ /* 0x000fe20000400000 */
[----:B------:R-:W-:Y:S01]  /*0b40*/  LOP3.LUT R3, R0, 0x1, RZ, 0xc0, !PT ;  /* 0x0000000100037812 */ /* 0x000fe200078ec0ff */
[----:B------:R-:W-:Y:S01]  /*0b50*/  FMUL.FTZ R17, R14, R14 ;  /* 0x0000000e0e117220 */ /* 0x000fe20000410000 */
        /* <DEDUP_REMOVED lines=9> */
[----:B------:R-:W-:Y:S01]  /*0bf0*/  @!P2 IMAD.MOV.U32 R16, RZ, RZ, 0x3d2aaabb ;  /* 0x3d2aaabbff10a424 */ /* 0x000fe200078e00ff */
[----:B0-----:R-:W0:Y:S01]  /*0c00*/  I2F R15, R2 ;  /* 0x00000002000f7306 */ /* 0x001e220000201400 */
[C---:B------:R-:W-:Y:S02]  /*0c10*/  @!P2 FFMA.FTZ R3, R17.reuse, R18, -0.0013887860113754868507 ;  /* 0xbab607ed1103a423 */ /* 0x040fe40000010012 */
[----:B------:R-:W-:Y:S02]  /*0c20*/  FADD.FTZ R18, |R10|, -RZ ;  /* 0x800000ff0a127221 */ /* 0x000fe40000010200 */
[----:B------:R-:W-:Y:S02]  /*0c30*/  @!P2 IMAD.MOV.U32 R9, RZ, RZ, -0x41000001 ;  /* 0xbeffffffff09a424 */ /* 0x000fe400078e00ff */
[----:B------:R-:W-:Y:S01]  /*0c40*/  FFMA.FTZ R16, R17, R3, R16 ;  /* 0x0000000311107223 */ /* 0x000fe20000010010 */
[----:B------:R-:W-:-:S03]  /*0c50*/  FSETP.GE.AND P2, PT, R18, 105615, PT ;  /* 0x47ce47801200780b */ /* 0x000fc60003f46000 */
[C---:B------:R-:W-:Y:S02]  /*0c60*/  FFMA.FTZ R9, R17.reuse, R16, R9 ;  /* 0x0000001011097223 */ /* 0x040fe40000010009 */
[----:B------:R-:W-:Y:S02]  /*0c70*/  FFMA.FTZ R17, R17, R14, RZ ;  /* 0x0000000e11117223 */ /* 0x000fe400000100ff */
[----:B0-----:R-:W-:Y:S02]  /*0c80*/  FFMA.FTZ R0, R15, -1.5707962512969970703, R10 ;  /* 0xbfc90fda0f007823 */ /* 0x001fe4000001000a */
[----:B------:R-:W-:Y:S02]  /*0c90*/  FFMA.FTZ R9, R17, R9, R14 ;  /* 0x0000000911097223 */ /* 0x000fe4000001000e */
[----:B------:R-:W-:Y:S02]  /*0ca0*/  FFMA.FTZ R0, R15, -7.5497894158615963534e-08, R0 ;  /* 0xb3a221680f007823 */ /* 0x000fe40000010000 */
[----:B------:R-:W-:-:S02]  /*0cb0*/  @P3 FFMA.FTZ R9, R9, -1, RZ ;  /* 0xbf80000009093823 */ /* 0x000fc400000100ff */
        /* <DEDUP_REMOVED lines=15> */
.L_x_8:
        /* <DEDUP_REMOVED lines=33> */
[----:B------:R-:W-:-:S04]  /*0fc0*/  SHF.L.U32.HI R14, R3, 0x2, R0 ;  /* 0x00000002030e7819 */ /* 0x000fc80000010600 */
[C---:B------:R-:W-:Y:S02]  /*0fd0*/  LOP3.LUT R16, R15.reuse, R16, RZ, 0x3c, !PT ;  /* 0x000000100f107212 */ /* 0x040fe400078e3cff */
[----:B------:R-:W-:Y:S02]  /*0fe0*/  LOP3.LUT R17, R15, R14, RZ, 0x3c, !PT ;  /* 0x0000000e0f117212 */ /* 0x000fe400078e3cff */
[----:B------:R-:W-:Y:S02]  /*0ff0*/  ISETP.GE.AND P3, PT, R14, RZ, PT ;  /* 0x000000ff0e00720c */ /* 0x000fe40003f66270 */
[----:B0-----:R-:W0:Y:S11]  /*1000*/  I2F.F64.S64 R2, R16 ;  /* 0x0000001000027312 */ /* 0x001e360000301c00 */
[----:B------:R-:W-:-:S04]  /*1010*/  @!P3 LOP3.LUT R10, R10, 0x80000000, RZ, 0x3c, !PT ;  /* 0x800000000a0ab812 */ /* 0x000fc800078e3cff */
[----:B------:R-:W-:Y:S01]  /*1020*/  ISETP.NE.AND P3, PT, R10, RZ, PT ;  /* 0x000000ff0a00720c */ /* 0x000fe20003f65270 */
[----:B0-----:R0:W1:Y:S02]  /*1030*/  DMUL R14, R2, c[0x2][0x0] ;  /* 0x00800000020e7a28 */ /* 0x0010640000000000 */
[----:B0-----:R-:W-:-:S04]  /*1040*/  SHF.R.U32.HI R3, RZ, 0x1d, R0 ;  /* 0x0000001dff037819 */ /* 0x001fc80000011600 */
[----:B------:R-:W-:-:S04]  /*1050*/  SGXT.U32 R3, R3, 0x1 ;  /* 0x000000010303781a */ /* 0x000fc80000000000 */
[----:B-1----:R-:W0:Y:S01]  /*1060*/  F2F.F32.F64 R14, R14 ;  /* 0x0000000e000e7310 */ /* 0x002e220000301000 */
[----:B------:R-:W-:-:S05]  /*1070*/  LEA.HI R2, R0, R3, RZ, 0x2 ;  /* 0x0000000300027211 */ /* 0x000fca00078f10ff */
[----:B------:R-:W-:Y:S01]  /*1080*/  @P2 IMAD.MOV R2, RZ, RZ, -R2 ;  /* 0x000000ffff022224 */ /* 0x000fe200078e0a02 */
[----:B0-----:R-:W-:-:S02]  /*1090*/  FSEL R3, R14, -R14, !P3 ;  /* 0x8000000e0e037208 */ /* 0x001fc40005800000 */
.L_x_7:
[----:B------:R-:W-:Y:S05]  /*10a0*/  BSYNC B0 ;  /* 0x0000000000007941 */ /* 0x000fea0003800000 */
.L_x_6:
[----:B------:R-:W-:Y:S01]  /*10b0*/  FMUL R0, R11, 0.63661974668502807617 ;  /* 0x3f22f9830b007820 */ /* 0x000fe20000400000 */
[C---:B------:R-:W-:Y:S01]  /*10c0*/  LOP3.LUT R10, R2.reuse, 0x1, RZ, 0xc0, !PT ;  /* 0x00000001020a7812 */ /* 0x040fe200078ec0ff */
[----:B------:R-:W-:Y:S01]  /*10d0*/  FMUL.FTZ R17, R3, R3 ;  /* 0x0000000303117220 */ /* 0x000fe20000410000 */
[----:B------:R-:W-:Y:S01]  /*10e0*/  LOP3.LUT P3, RZ, R2, 0x2, RZ, 0xc0, !PT ;  /* 0x0000000202ff7812 */ /* 0x000fe2000786c0ff */
[----:B------:R-:W-:Y:S01]  /*10f0*/  IMAD.MOV.U32 R15, RZ, RZ, 0x3c0885e4 ;  /* 0x3c0885e4ff0f7424 */ /* 0x000fe200078e00ff */
[----:B------:R-:W-:Y:S01]  /*1100*/  ISETP.NE.U32.AND P2, PT, R10, 0x1, PT ;  /* 0x000000010a00780c */ /* 0x000fe20003f45070 */
[----:B------:R-:W0:Y:S01]  /*1110*/  F2I.FTZ.NTZ R0, R0 ;  /* 0x0000000000007305 */ /* 0x000e220000213100 */
[----:B------:R-:W-:Y:S01]  /*1120*/  IMAD.MOV.U32 R10, RZ, RZ, -0x46b2bead ;  /* 0xb94d4153ff0a7424 */ /* 0x000fe200078e00ff */
[----:B------:R-:W-:Y:S01]  /*1130*/  BSSY B0, `(.L_x_9) ;  /* 0x000004f000007945 */ /* 0x000fe20003800000 */
[----:B------:R-:W-:-:S02]  /*1140*/  FADD.FTZ R2, |R11|, -RZ ;  /* 0x800000ff0b027221 */ /* 0x000fc40000010200 */
[----:B------:R-:W-:-:S07]  /*1150*/  IMAD.MOV.U32 R14, RZ, RZ, -0x41d55558 ;  /* 0xbe2aaaa8ff0e7424 */ /* 0x000fce00078e00ff */
[----:B------:R-:W-:Y:S02]  /*1160*/  @!P2 IMAD.MOV.U32 R18, RZ, RZ, 0x37cbac00 ;  /* 0x37cbac00ff12a424 */ /* 0x000fe400078e00ff */
[----:B------:R-:W-:Y:S01]  /*1170*/  @!P2 IMAD.MOV.U32 R15, RZ, RZ, 0x3d2aaabb ;  /* 0x3d2aaabbff0fa424 */ /* 0x000fe200078e00ff */
[----:B0-----:R-:W0:Y:S01]  /*1180*/  I2F R16, R0 ;  /* 0x0000000000107306 */ /* 0x001e220000201400 */
[C---:B------:R-:W-:Y:S02]  /*1190*/  @!P2 FFMA.FTZ R10, R17.reuse, R18, -0.0013887860113754868507 ;  /* 0xbab607ed110aa423 */ /* 0x040fe40000010012 */
[----:B------:R-:W-:Y:S02]  /*11a0*/  @!P2 IMAD.MOV.U32 R14, RZ, RZ, -0x41000001 ;  /* 0xbeffffffff0ea424 */ /* 0x000fe400078e00ff */
[----:B------:R-:W-:Y:S01]  /*11b0*/  FFMA.FTZ R15, R17, R10, R15 ;  /* 0x0000000a110f7223 */ /* 0x000fe2000001000f */
[----:B------:R-:W-:Y:S02]  /*11c0*/  FSEL R10, R3, 1, P2 ;  /* 0x3f800000030a7808 */ /* 0x000fe40001000000 */
[----:B------:R-:W-:Y:S01]  /*11d0*/  FSETP.GE.AND P2, PT, R2, 105615, PT ;  /* 0x47ce47800200780b */ /* 0x000fe20003f46000 */
[----:B------:R-:W-:-:S02]  /*11e0*/  FFMA.FTZ R14, R17, R15, R14 ;  /* 0x0000000f110e7223 */ /* 0x000fc4000001000e */
[----:B------:R-:W-:-:S04]  /*11f0*/  FFMA.FTZ R17, R17, R10, RZ ;  /* 0x0000000a11117223 */ /* 0x000fc800000100ff */
        /* <DEDUP_REMOVED lines=19> */
.L_x_11:
        /* <DEDUP_REMOVED lines=47> */
.L_x_10:
[----:B------:R-:W-:Y:S05]  /*1620*/  BSYNC B0 ;  /* 0x0000000000007941 */ /* 0x000fea0003800000 */
.L_x_9:
[----:B-----5:R-:W-:Y:S01]  /*1630*/  FMUL R2, R4, 0.63661974668502807617 ;  /* 0x3f22f98304027820 */ /* 0x020fe20000400000 */
        /* <DEDUP_REMOVED lines=39> */
.L_x_14:
        /* <DEDUP_REMOVED lines=47> */
.L_x_13:
[----:B------:R-:W-:Y:S05]  /*1ba0*/  BSYNC B0 ;  /* 0x0000000000007941 */ /* 0x000fea0003800000 */
.L_x_12:
        /* <DEDUP_REMOVED lines=40> */
.L_x_17:
        /* <DEDUP_REMOVED lines=47> */
.L_x_16:
[----:B------:R-:W-:Y:S05]  /*2120*/  BSYNC B0 ;  /* 0x0000000000007941 */ /* 0x000fea0003800000 */
.L_x_15:
        /* <DEDUP_REMOVED lines=40> */
.L_x_20:
        /* <DEDUP_REMOVED lines=47> */
.L_x_19:
[----:B------:R-:W-:Y:S05]  /*26a0*/  BSYNC B0 ;  /* 0x0000000000007941 */ /* 0x000fea0003800000 */
.L_x_18:
        /* <DEDUP_REMOVED lines=40> */
.L_x_23:
        /* <DEDUP_REMOVED lines=47> */
.L_x_22:
[----:B------:R-:W-:Y:S05]  /*2c20*/  BSYNC B0 ;  /* 0x0000000000007941 */ /* 0x000fea0003800000 */
.L_x_21:
[----:B------:R-:W-:Y:S01]  /*2c30*/  LOP3.LUT R2, R0, 0x1, RZ, 0xc0, !PT ;  /* 0x0000000100027812 */ /* 0x000fe200078ec0ff */
[----:B------:R-:W-:Y:S01]  /*2c40*/  FMUL.FTZ R15, R16, R16 ;  /* 0x00000010100f7220 */ /* 0x000fe20000410000 */
[----:B------:R-:W-:Y:S01]  /*2c50*/  LOP3.LUT P2, RZ, R0, 0x2, RZ, 0xc0, !PT ;  /* 0x0000000200ff7812 */ /* 0x000fe2000784c0ff */
[----:B------:R-:W-:Y:S01]  /*2c60*/  IMAD.MOV.U32 R3, RZ, RZ, -0x46b2bead ;  /* 0xb94d4153ff037424 */ /* 0x000fe200078e00ff */
[----:B------:R-:W-:Y:S01]  /*2c70*/  ISETP.NE.U32.AND P3, PT, R2, 0x1, PT ;  /* 0x000000010200780c */ /* 0x000fe20003f65070 */
[----:B------:R-:W-:Y:S01]  /*2c80*/  IMAD.MOV.U32 R14, RZ, RZ, 0x3c0885e4 ;  /* 0x3c0885e4ff0e7424 */ /* 0x000fe200078e00ff */
[----:B------:R-:W-:Y:S01]  /*2c90*/  SHF.R.S32.HI R18, RZ, 0x1f, R13 ;  /* 0x0000001fff127819 */ /* 0x000fe2000001140d */
[----:B------:R-:W-:Y:S01]  /*2ca0*/  IMAD.MOV.U32 R0, RZ, RZ, -0x41d55558 ;  /* 0xbe2aaaa8ff007424 */ /* 0x000fe200078e00ff */
[----:B------:R-:W-:-:S09]  /*2cb0*/  FSEL R16, R16, 1, P3 ;  /* 0x3f80000010107808 */ /* 0x000fd20001800000 */
[----:B------:R-:W-:Y:S02]  /*2cc0*/  @!P3 IMAD.MOV.U32 R2, RZ, RZ, 0x37cbac00 ;  /* 0x37cbac00ff02b424 */ /* 0x000fe400078e00ff */
[----:B------:R-:W-:Y:S02]  /*2cd0*/  @!P3 IMAD.MOV.U32 R14, RZ, RZ, 0x3d2aaabb ;  /* 0x3d2aaabbff0eb424 */ /* 0x000fe400078e00ff */
[----:B------:R-:W-:Y:S01]  /*2ce0*/  @!P3 FFMA.FTZ R3, R15, R2, -0.0013887860113754868507 ;  /* 0xbab607ed0f03b423 */ /* 0x000fe20000010002 */
[----:B------:R-:W-:Y:S01]  /*2cf0*/  LEA R2, P4, R13, c[0x0][0x168], 0x2 ;  /* 0x00005a000d027a11 */ /* 0x000fe200078810ff */
[----:B------:R-:W-:Y:S02]  /*2d00*/  @!P3 IMAD.MOV.U32 R0, RZ, RZ, -0x41000001 ;  /* 0xbeffffffff00b424 */ /* 0x000fe400078e00ff */
[----:B------:R-:W-:Y:S01]  /*2d10*/  FFMA.FTZ R7, R15, R3, R14 ;  /* 0x000000030f077223 */ /* 0x000fe2000001000e */
[----:B------:R-:W-:Y:S02]  /*2d20*/  LEA.HI.X R3, R13, c[0x0][0x16c], R18, 0x2, P4 ;  /* 0x00005b000d037a11 */ /* 0x000fe400020f1412 */
[----:B------:R-:W-:Y:S01]  /*2d30*/  SHF.R.S32.HI R13, RZ, 0x1f, R12 ;  /* 0x0000001fff0d7819 */ /* 0x000fe2000001140c */
[C---:B------:R-:W-:Y:S01]  /*2d40*/  FFMA.FTZ R7, R15.reuse, R7, R0 ;  /* 0x000000070f077223 */ /* 0x040fe20000010000 */
[C---:B------:R-:W-:Y:S01]  /*2d50*/  LEA R14, P3, R12.reuse, c[0x0][0x168], 0x2 ;  /* 0x00005a000c0e7a11 */ /* 0x040fe200078610ff */
[----:B------:R-:W-:Y:S01]  /*2d60*/  FFMA.FTZ R15, R15, R16, RZ ;  /* 0x000000100f0f7223 */ /* 0x000fe200000100ff */
[----:B------:R0:W-:Y:S03]  /*2d70*/  @!P0 STG.E.128 [R2.64], R8 ;  /* 0x0000000802008986 */ /* 0x0001e6000c101d04 */
[----:B------:R-:W-:Y:S01]  /*2d80*/  FFMA.FTZ R7, R15, R7, R16 ;  /* 0x000000070f077223 */ /* 0x000fe20000010010 */
[----:B------:R-:W-:-:S03]  /*2d90*/  LEA.HI.X R15, R12, c[0x0][0x16c], R13, 0x2, P3 ;  /* 0x00005b000c0f7a11 */ /* 0x000fc600018f140d */
[----:B------:R-:W-:Y:S01]  /*2da0*/  @P2 FFMA.FTZ R7, R7, -1, RZ ;  /* 0xbf80000007072823 */ /* 0x000fe200000100ff */
[----:B------:R-:W-:Y:S06]  /*2db0*/  @P1 EXIT ;  /* 0x000000000000194d */ /* 0x000fec0003800000 */
[----:B------:R-:W-:Y:S01]  /*2dc0*/  STG.E.128 [R14.64], R4 ;  /* 0x000000040e007986 */ /* 0x000fe2000c101d04 */
[----:B------:R-:W-:Y:S05]  /*2dd0*/  EXIT ;  /* 0x000000000000794d */ /* 0x000fea0003800000 */
.L_x_24:
[----:B------:R-:W-:-:S00]  /*2de0*/  BRA `(.L_x_24) ;  /* 0xfffffff000007947 */ /* 0x000fc0000383ffff */
[----:B------:R-:W-:-:S00]  /*2df0*/  NOP ;  /* 0x0000000000007918 */ /* 0x000fc00000000000 */
        /* <DEDUP_REMOVED lines=8> */
.L_x_25:


//--------------------- .nv.global.init           --------------------------
	.section	.nv.global.init,"aw",@progbits
	.align	4
.nv.global.init:
	.type		__cudart_i2opi_f,@object
	.size		__cudart_i2opi_f,(_$_str - __cudart_i2opi_f)
__cudart_i2opi_f:
        /*0000*/ 	.byte	0x41, 0x90, 0x43, 0x3c, 0x99, 0x95, 0x62, 0xdb, 0xc0, 0xdd, 0x34, 0xf5, 0xd1, 0x57, 0x27, 0xfc
        /*0010*/ 	.byte	0x29, 0x15, 0x44, 0x4e, 0x6e, 0x83, 0xf9, 0xa2
	.type		_$_str,@object
	.size		_$_str,(.L_0 - _$_str)
_$_str:
        /*0018*/ 	.byte	0x5f, 0x5f, 0x43, 0x55, 0x44, 0x41, 0x5f, 0x46, 0x54, 0x5a, 0x00
.L_0:
